//
// Generated by NVIDIA NVVM Compiler
//
// Compiler Build ID: CL-36424714
// Cuda compilation tools, release 13.0, V13.0.88
// Based on NVVM 20.0.0
//

.version 9.0
.target sm_100
.address_size 64

	// .globl	_Z4initv
.global .align 4 .u32 globind;

.visible .entry _Z4initv()
{
	.reg .b32 	%r<2>;

	mov.b32 	%r1, 0;
	st.global.u32 	[globind], %r1;
	ret;

}
	// .globl	_Z8Del_ElemPViS0_S0_S0_S0_Pi
.visible .entry _Z8Del_ElemPViS0_S0_S0_S0_Pi(
	.param .u64 .ptr .align 1 _Z8Del_ElemPViS0_S0_S0_S0_Pi_param_0,
	.param .u64 .ptr .align 1 _Z8Del_ElemPViS0_S0_S0_S0_Pi_param_1,
	.param .u64 .ptr .align 1 _Z8Del_ElemPViS0_S0_S0_S0_Pi_param_2,
	.param .u64 .ptr .align 1 _Z8Del_ElemPViS0_S0_S0_S0_Pi_param_3,
	.param .u64 .ptr .align 1 _Z8Del_ElemPViS0_S0_S0_S0_Pi_param_4,
	.param .u64 .ptr .align 1 _Z8Del_ElemPViS0_S0_S0_S0_Pi_param_5
)
{
	.reg .pred 	%p<19>;
	.reg .b32 	%r<60>;
	.reg .b64 	%rd<31>;

	ld.param.u64 	%rd9, [_Z8Del_ElemPViS0_S0_S0_S0_Pi_param_0];
	ld.param.u64 	%rd10, [_Z8Del_ElemPViS0_S0_S0_S0_Pi_param_1];
	ld.param.u64 	%rd11, [_Z8Del_ElemPViS0_S0_S0_S0_Pi_param_2];
	ld.param.u64 	%rd12, [_Z8Del_ElemPViS0_S0_S0_S0_Pi_param_3];
	ld.param.u64 	%rd8, [_Z8Del_ElemPViS0_S0_S0_S0_Pi_param_5];
	cvta.to.global.u64 	%rd1, %rd9;
	cvta.to.global.u64 	%rd2, %rd10;
	cvta.to.global.u64 	%rd3, %rd11;
	cvta.to.global.u64 	%rd13, %rd12;
	mov.u32 	%r17, %ctaid.x;
	mov.u32 	%r18, %ntid.x;
	mov.u32 	%r19, %tid.x;
	mad.lo.s32 	%r20, %r17, %r18, %r19;
	ld.volatile.global.u32 	%r21, [%rd13];
	setp.ge.s32 	%p3, %r20, %r21;
	@%p3 bra 	$L__BB1_21;
	cvta.to.global.u64 	%rd4, %rd8;
	mov.b32 	%r57, 0;
	mov.u32 	%r54, %r57;
	mov.u32 	%r55, %r57;
$L__BB1_2:
	mul.wide.s32 	%rd14, %r54, 4;
	add.s64 	%rd5, %rd3, %rd14;
	atom.relaxed.global.cas.b32 	%r56, [%rd5], 0, 1;
	setp.ne.s32 	%p5, %r56, 0;
	mov.pred 	%p18, 0;
	@%p5 bra 	$L__BB1_20;
	setp.ne.s32 	%p6, %r57, 0;
	mul.wide.s32 	%rd15, %r55, 4;
	add.s64 	%rd6, %rd1, %rd15;
	@%p6 bra 	$L__BB1_5;
	atom.global.dec.u32 	%r23, [%rd2], 42;
	ld.volatile.global.u32 	%r24, [%rd6];
	ld.global.u32 	%r25, [globind];
	mul.wide.s32 	%rd16, %r25, 4;
	add.s64 	%rd17, %rd4, %rd16;
	st.global.u32 	[%rd17], %r24;
	ld.global.u32 	%r26, [globind];
	add.s32 	%r27, %r26, 1;
	st.global.u32 	[globind], %r27;
	mul.wide.s32 	%rd18, %r23, 4;
	add.s64 	%rd19, %rd1, %rd18;
	ld.volatile.global.u32 	%r28, [%rd19+-4];
	st.volatile.global.u32 	[%rd6], %r28;
	membar.gl;
$L__BB1_5:
	setp.lt.s32 	%p7, %r54, 2;
	@%p7 bra 	$L__BB1_7;
	add.s32 	%r29, %r54, -2;
	mul.wide.u32 	%rd20, %r29, 4;
	add.s64 	%rd21, %rd3, %rd20;
	mov.b32 	%r30, 0;
	st.volatile.global.u32 	[%rd21], %r30;
$L__BB1_7:
	shl.b32 	%r31, %r55, 1;
	or.b32  	%r53, %r31, 1;
	add.s32 	%r6, %r31, 2;
	ld.volatile.global.u32 	%r32, [%rd2];
	setp.ge.s32 	%p8, %r53, %r32;
	@%p8 bra 	$L__BB1_17;
	ld.volatile.global.u32 	%r36, [%rd2];
	setp.ge.s32 	%p10, %r6, %r36;
	add.s64 	%rd7, %rd6, %rd15;
	@%p10 bra 	$L__BB1_11;
	ld.volatile.global.u32 	%r37, [%rd6];
	ld.volatile.global.u32 	%r38, [%rd7+8];
	setp.le.s32 	%p11, %r37, %r38;
	@%p11 bra 	$L__BB1_11;
	ld.volatile.global.u32 	%r42, [%rd7+4];
	ld.volatile.global.u32 	%r43, [%rd7+8];
	setp.lt.s32 	%p14, %r42, %r43;
	selp.b32 	%r53, %r53, %r6, %p14;
	bra.uni 	$L__BB1_13;
$L__BB1_11:
	ld.volatile.global.u32 	%r39, [%rd2];
	setp.ge.s32 	%p12, %r53, %r39;
	@%p12 bra 	$L__BB1_14;
	ld.volatile.global.u32 	%r40, [%rd6];
	ld.volatile.global.u32 	%r41, [%rd7+4];
	setp.le.s32 	%p13, %r40, %r41;
	@%p13 bra 	$L__BB1_14;
$L__BB1_13:
	setp.ne.s32 	%p15, %r53, -1;
	@%p15 bra 	$L__BB1_16;
$L__BB1_14:
	mov.b32 	%r47, 0;
	st.volatile.global.u32 	[%rd5], %r47;
	setp.lt.s32 	%p16, %r54, 1;
	@%p16 bra 	$L__BB1_19;
	add.s32 	%r48, %r54, -1;
	mul.wide.u32 	%rd29, %r48, 4;
	add.s64 	%rd30, %rd3, %rd29;
	mov.b32 	%r49, 0;
	st.volatile.global.u32 	[%rd30], %r49;
	bra.uni 	$L__BB1_19;
$L__BB1_16:
	mul.wide.s32 	%rd25, %r53, 4;
	add.s64 	%rd26, %rd1, %rd25;
	ld.volatile.global.u32 	%r45, [%rd26];
	sub.s64 	%rd28, %rd7, %rd15;
	ld.volatile.global.u32 	%r46, [%rd28];
	st.volatile.global.u32 	[%rd26], %r46;
	st.volatile.global.u32 	[%rd28], %r45;
	membar.gl;
	add.s32 	%r54, %r54, 1;
	mov.b32 	%r56, 1;
	mov.u32 	%r55, %r53;
	bra.uni 	$L__BB1_19;
$L__BB1_17:
	mov.b32 	%r33, 0;
	st.volatile.global.u32 	[%rd5], %r33;
	setp.lt.s32 	%p9, %r54, 1;
	@%p9 bra 	$L__BB1_19;
	add.s32 	%r34, %r54, -1;
	mul.wide.u32 	%rd22, %r34, 4;
	add.s64 	%rd23, %rd3, %rd22;
	mov.b32 	%r35, 0;
	st.volatile.global.u32 	[%rd23], %r35;
$L__BB1_19:
	add.s32 	%r57, %r57, 1;
	setp.eq.s32 	%p18, %r56, 0;
$L__BB1_20:
	membar.gl;
	not.pred 	%p17, %p18;
	@%p17 bra 	$L__BB1_2;
$L__BB1_21:
	ret;

}
	// .globl	_Z10setLockVarPiS_S_
.visible .entry _Z10setLockVarPiS_S_(
	.param .u64 .ptr .align 1 _Z10setLockVarPiS_S__param_0,
	.param .u64 .ptr .align 1 _Z10setLockVarPiS_S__param_1,
	.param .u64 .ptr .align 1 _Z10setLockVarPiS_S__param_2
)
{
	.reg .pred 	%p<2>;
	.reg .b32 	%r<9>;
	.reg .b64 	%rd<9>;

	ld.param.u64 	%rd1, [_Z10setLockVarPiS_S__param_0];
	ld.param.u64 	%rd2, [_Z10setLockVarPiS_S__param_1];
	ld.param.u64 	%rd3, [_Z10setLockVarPiS_S__param_2];
	cvta.to.global.u64 	%rd4, %rd3;
	mov.u32 	%r2, %ctaid.x;
	mov.u32 	%r3, %ntid.x;
	mov.u32 	%r4, %tid.x;
	mad.lo.s32 	%r1, %r2, %r3, %r4;
	ld.global.u32 	%r5, [%rd4];
	setp.ge.s32 	%p1, %r1, %r5;
	@%p1 bra 	$L__BB2_2;
	cvta.to.global.u64 	%rd5, %rd1;
	cvta.to.global.u64 	%rd6, %rd2;
	ld.global.u32 	%r6, [%rd5];
	add.s32 	%r7, %r6, %r1;
	mul.wide.s32 	%rd7, %r7, 4;
	add.s64 	%rd8, %rd6, %rd7;
	mov.b32 	%r8, 1;
	st.global.u32 	[%rd8], %r8;
$L__BB2_2:
	ret;

}


// ===== COMPILED SASS (sm_100) =====

	.target	sm_100

	.elftype	@"ET_EXEC"


//--------------------- .note.nv.tkinfo           --------------------------
	.section	.note.nv.tkinfo,"",@"SHT_NOTE"
	.sectionflags	@"SHF_NOTE_NV_TKINFO"
	.tkinfo
        /*0018*/ 	.word	0x00000002
        /*0030*/ 	.string	""
        /*0030*/ 	.string	"ptxas"
        /*0030*/ 	.string	"Cuda compilation tools, release 13.0, V13.0.88"
        /*0030*/ 	.string	"Build cuda_13.0.r13.0/compiler.36424714_0"
        /*0030*/ 	.string	"-arch sm_100 -m 64 "



//--------------------- .note.nv.cuinfo           --------------------------
	.section	.note.nv.cuinfo,"",@"SHT_NOTE"
	.sectionflags	@"SHF_NOTE_NV_CUINFO"
        /*0018*/ 	.short	0x0002
        /*001a*/ 	.short	0x0064
        /*001c*/ 	.short	0x0082
	.zero		2


//--------------------- .nv.info                  --------------------------
	.section	.nv.info,"",@"SHT_CUDA_INFO"
	.align	4


	//----- nvinfo : EIATTR_REGCOUNT
	.align		4
        /*0000*/ 	.byte	0x04, 0x2f
        /*0002*/ 	.short	(.L_2 - .L_1)
	.align		4
.L_1:
        /*0004*/ 	.word	index@(_Z4initv)
        /*0008*/ 	.word	0x00000006


	//----- nvinfo : EIATTR_FRAME_SIZE
	.align		4
.L_2:
        /*000c*/ 	.byte	0x04, 0x11
        /*000e*/ 	.short	(.L_4 - .L_3)
	.align		4
.L_3:
        /*0010*/ 	.word	index@(_Z4initv)
        /*0014*/ 	.word	0x00000000


	//----- nvinfo : EIATTR_REGCOUNT
	.align		4
.L_4:
        /*0018*/ 	.byte	0x04, 0x2f
        /*001a*/ 	.short	(.L_6 - .L_5)
	.align		4
.L_5:
        /*001c*/ 	.word	index@(_Z8Del_ElemPViS0_S0_S0_S0_Pi)
        /*0020*/ 	.word	0x00000020


	//----- nvinfo : EIATTR_FRAME_SIZE
	.align		4
.L_6:
        /*0024*/ 	.byte	0x04, 0x11
        /*0026*/ 	.short	(.L_8 - .L_7)
	.align		4
.L_7:
        /*0028*/ 	.word	index@(_Z8Del_ElemPViS0_S0_S0_S0_Pi)
        /*002c*/ 	.word	0x00000000


	//----- nvinfo : EIATTR_REGCOUNT
	.align		4
.L_8:
        /*0030*/ 	.byte	0x04, 0x2f
        /*0032*/ 	.short	(.L_10 - .L_9)
	.align		4
.L_9:
        /*0034*/ 	.word	index@(_Z10setLockVarPiS_S_)
        /*0038*/ 	.word	0x0000000c


	//----- nvinfo : EIATTR_FRAME_SIZE
	.align		4
.L_10:
        /*003c*/ 	.byte	0x04, 0x11
        /*003e*/ 	.short	(.L_12 - .L_11)
	.align		4
.L_11:
        /*0040*/ 	.word	index@(_Z10setLockVarPiS_S_)
        /*0044*/ 	.word	0x00000000


	//----- nvinfo : EIATTR_MIN_STACK_SIZE
	.align		4
.L_12:
        /*0048*/ 	.byte	0x04, 0x12
        /*004a*/ 	.short	(.L_14 - .L_13)
	.align		4
.L_13:
        /*004c*/ 	.word	index@(_Z10setLockVarPiS_S_)
        /*0050*/ 	.word	0x00000000


	//----- nvinfo : EIATTR_MIN_STACK_SIZE
	.align		4
.L_14:
        /*0054*/ 	.byte	0x04, 0x12
        /*0056*/ 	.short	(.L_16 - .L_15)
	.align		4
.L_15:
        /*0058*/ 	.word	index@(_Z8Del_ElemPViS0_S0_S0_S0_Pi)
        /*005c*/ 	.word	0x00000000


	//----- nvinfo : EIATTR_MIN_STACK_SIZE
	.align		4
.L_16:
        /*0060*/ 	.byte	0x04, 0x12
        /*0062*/ 	.short	(.L_18 - .L_17)
	.align		4
.L_17:
        /*0064*/ 	.word	index@(_Z4initv)
        /*0068*/ 	.word	0x00000000
.L_18:


//--------------------- .nv.compat                --------------------------
	.section	.nv.compat,"",@"SHT_CUDA_COMPAT_INFO"
	.align	4
        /*0000*/ 	.byte	0x02, 0x09, 0x00, 0x00, 0x02, 0x02, 0x01, 0x00, 0x02, 0x05, 0x05, 0x00, 0x03, 0x07, 0x01, 0x01
        /*0010*/ 	.byte	0x02, 0x03, 0x00, 0x00, 0x02, 0x06, 0x01, 0x00, 0x04, 0x0b, 0x08, 0x00, 0x09, 0x00, 0x00, 0x00
        /*0020*/ 	.byte	0x00, 0x00, 0x00, 0x00


//--------------------- .nv.info._Z10setLockVarPiS_S_ --------------------------
	.section	.nv.info._Z10setLockVarPiS_S_,"",@"SHT_CUDA_INFO"
	.sectionflags	@""
	.align	4


	//----- nvinfo : EIATTR_CUDA_API_VERSION
	.align		4
        /*0000*/ 	.byte	0x04, 0x37
        /*0002*/ 	.short	(.L_20 - .L_19)
.L_19:
        /*0004*/ 	.word	0x00000082


	//----- nvinfo : EIATTR_KPARAM_INFO
	.align		4
.L_20:
        /*0008*/ 	.byte	0x04, 0x17
        /*000a*/ 	.short	(.L_22 - .L_21)
.L_21:
        /*000c*/ 	.word	0x00000000
        /*0010*/ 	.short	0x0002
        /*0012*/ 	.short	0x0010
        /*0014*/ 	.byte	0x00, 0xf5, 0x21, 0x00


	//----- nvinfo : EIATTR_KPARAM_INFO
	.align		4
.L_22:
        /*0018*/ 	.byte	0x04, 0x17
        /*001a*/ 	.short	(.L_24 - .L_23)
.L_23:
        /*001c*/ 	.word	0x00000000
        /*0020*/ 	.short	0x0001
        /*0022*/ 	.short	0x0008
        /*0024*/ 	.byte	0x00, 0xf5, 0x21, 0x00


	//----- nvinfo : EIATTR_KPARAM_INFO
	.align		4
.L_24:
        /*0028*/ 	.byte	0x04, 0x17
        /*002a*/ 	.short	(.L_26 - .L_25)
.L_25:
        /*002c*/ 	.word	0x00000000
        /*0030*/ 	.short	0x0000
        /*0032*/ 	.short	0x0000
        /*0034*/ 	.byte	0x00, 0xf5, 0x21, 0x00


	//----- nvinfo : EIATTR_SPARSE_MMA_MASK
	.align		4
.L_26:
        /*0038*/ 	.byte	0x03, 0x50
        /*003a*/ 	.short	0x0000


	//----- nvinfo : EIATTR_MAXREG_COUNT
	.align		4
        /*003c*/ 	.byte	0x03, 0x1b
        /*003e*/ 	.short	0x00ff


	//----- nvinfo : EIATTR_MERCURY_ISA_VERSION
	.align		4
        /*0040*/ 	.byte	0x03, 0x5f
        /*0042*/ 	.short	0x0101


	//----- nvinfo : EIATTR_VRC_CTA_INIT_COUNT
	.align		4
        /*0044*/ 	.byte	0x02, 0x4a
	.zero		1
	.zero		1


	//----- nvinfo : EIATTR_EXIT_INSTR_OFFSETS
	.align		4
        /*0048*/ 	.byte	0x04, 0x1c
        /*004a*/ 	.short	(.L_28 - .L_27)


	//   ....[0]....
.L_27:
        /*004c*/ 	.word	0x00000090


	//   ....[1]....
        /*0050*/ 	.word	0x00000110


	//----- nvinfo : EIATTR_CBANK_PARAM_SIZE
	.align		4
.L_28:
        /*0054*/ 	.byte	0x03, 0x19
        /*0056*/ 	.short	0x0018


	//----- nvinfo : EIATTR_PARAM_CBANK
	.align		4
        /*0058*/ 	.byte	0x04, 0x0a
        /*005a*/ 	.short	(.L_30 - .L_29)
	.align		4
.L_29:
        /*005c*/ 	.word	index@(.nv.constant0._Z10setLockVarPiS_S_)
        /*0060*/ 	.short	0x0380
        /*0062*/ 	.short	0x0018


	//----- nvinfo : EIATTR_SW_WAR
	.align		4
.L_30:
        /*0064*/ 	.byte	0x04, 0x36
        /*0066*/ 	.short	(.L_32 - .L_31)
.L_31:
        /*0068*/ 	.word	0x00000008
.L_32:


//--------------------- .nv.info._Z8Del_ElemPViS0_S0_S0_S0_Pi --------------------------
	.section	.nv.info._Z8Del_ElemPViS0_S0_S0_S0_Pi,"",@"SHT_CUDA_INFO"
	.sectionflags	@""
	.align	4


	//----- nvinfo : EIATTR_CUDA_API_VERSION
	.align		4
        /*0000*/ 	.byte	0x04, 0x37
        /*0002*/ 	.short	(.L_34 - .L_33)
.L_33:
        /*0004*/ 	.word	0x00000082


	//----- nvinfo : EIATTR_KPARAM_INFO
	.align		4
.L_34:
        /*0008*/ 	.byte	0x04, 0x17
        /*000a*/ 	.short	(.L_36 - .L_35)
.L_35:
        /*000c*/ 	.word	0x00000000
        /*0010*/ 	.short	0x0005
        /*0012*/ 	.short	0x0028
        /*0014*/ 	.byte	0x00, 0xf5, 0x21, 0x00


	//----- nvinfo : EIATTR_KPARAM_INFO
	.align		4
.L_36:
        /*0018*/ 	.byte	0x04, 0x17
        /*001a*/ 	.short	(.L_38 - .L_37)
.L_37:
        /*001c*/ 	.word	0x00000000
        /*0020*/ 	.short	0x0004
        /*0022*/ 	.short	0x0020
        /*0024*/ 	.byte	0x00, 0xf5, 0x21, 0x00


	//----- nvinfo : EIATTR_KPARAM_INFO
	.align		4
.L_38:
        /*0028*/ 	.byte	0x04, 0x17
        /*002a*/ 	.short	(.L_40 - .L_39)
.L_39:
        /*002c*/ 	.word	0x00000000
        /*0030*/ 	.short	0x0003
        /*0032*/ 	.short	0x0018
        /*0034*/ 	.byte	0x00, 0xf5, 0x21, 0x00


	//----- nvinfo : EIATTR_KPARAM_INFO
	.align		4
.L_40:
        /*0038*/ 	.byte	0x04, 0x17
        /*003a*/ 	.short	(.L_42 - .L_41)
.L_41:
        /*003c*/ 	.word	0x00000000
        /*0040*/ 	.short	0x0002
        /*0042*/ 	.short	0x0010
        /*0044*/ 	.byte	0x00, 0xf5, 0x21, 0x00


	//----- nvinfo : EIATTR_KPARAM_INFO
	.align		4
.L_42:
        /*0048*/ 	.byte	0x04, 0x17
        /*004a*/ 	.short	(.L_44 - .L_43)
.L_43:
        /*004c*/ 	.word	0x00000000
        /*0050*/ 	.short	0x0001
        /*0052*/ 	.short	0x0008
        /*0054*/ 	.byte	0x00, 0xf5, 0x21, 0x00


	//----- nvinfo : EIATTR_KPARAM_INFO
	.align		4
.L_44:
        /*0058*/ 	.byte	0x04, 0x17
        /*005a*/ 	.short	(.L_46 - .L_45)
.L_45:
        /*005c*/ 	.word	0x00000000
        /*0060*/ 	.short	0x0000
        /*0062*/ 	.short	0x0000
        /*0064*/ 	.byte	0x00, 0xf5, 0x21, 0x00


	//----- nvinfo : EIATTR_SPARSE_MMA_MASK
	.align		4
.L_46:
        /*0068*/ 	.byte	0x03, 0x50
        /*006a*/ 	.short	0x0000


	//----- nvinfo : EIATTR_MAXREG_COUNT
	.align		4
        /*006c*/ 	.byte	0x03, 0x1b
        /*006e*/ 	.short	0x00ff


	//----- nvinfo : EIATTR_MERCURY_ISA_VERSION
	.align		4
        /*0070*/ 	.byte	0x03, 0x5f
        /*0072*/ 	.short	0x0101


	//----- nvinfo : EIATTR_VRC_CTA_INIT_COUNT
	.align		4
        /*0074*/ 	.byte	0x02, 0x4a
	.zero		1
	.zero		1


	//----- nvinfo : EIATTR_EXIT_INSTR_OFFSETS
	.align		4
        /*0078*/ 	.byte	0x04, 0x1c
        /*007a*/ 	.short	(.L_48 - .L_47)


	//   ....[0]....
.L_47:
        /*007c*/ 	.word	0x00000090


	//   ....[1]....
        /*0080*/ 	.word	0x00000760


	//----- nvinfo : EIATTR_CRS_STACK_SIZE
	.align		4
.L_48:
        /*0084*/ 	.byte	0x04, 0x1e
        /*0086*/ 	.short	(.L_50 - .L_49)
.L_49:
        /*0088*/ 	.word	0x00000000


	//----- nvinfo : EIATTR_CBANK_PARAM_SIZE
	.align		4
.L_50:
        /*008c*/ 	.byte	0x03, 0x19
        /*008e*/ 	.short	0x0030


	//----- nvinfo : EIATTR_PARAM_CBANK
	.align		4
        /*0090*/ 	.byte	0x04, 0x0a
        /*0092*/ 	.short	(.L_52 - .L_51)
	.align		4
.L_51:
        /*0094*/ 	.word	index@(.nv.constant0._Z8Del_ElemPViS0_S0_S0_S0_Pi)
        /*0098*/ 	.short	0x0380
        /*009a*/ 	.short	0x0030


	//----- nvinfo : EIATTR_SW_WAR
	.align		4
.L_52:
        /*009c*/ 	.byte	0x04, 0x36
        /*009e*/ 	.short	(.L_54 - .L_53)
.L_53:
        /*00a0*/ 	.word	0x00000008
.L_54:


//--------------------- .nv.info._Z4initv         --------------------------
	.section	.nv.info._Z4initv,"",@"SHT_CUDA_INFO"
	.sectionflags	@""
	.align	4


	//----- nvinfo : EIATTR_CUDA_API_VERSION
	.align		4
        /*0000*/ 	.byte	0x04, 0x37
        /*0002*/ 	.short	(.L_56 - .L_55)
.L_55:
        /*0004*/ 	.word	0x00000082


	//----- nvinfo : EIATTR_SPARSE_MMA_MASK
	.align		4
.L_56:
        /*0008*/ 	.byte	0x03, 0x50
        /*000a*/ 	.short	0x0000


	//----- nvinfo : EIATTR_MAXREG_COUNT
	.align		4
        /*000c*/ 	.byte	0x03, 0x1b
        /*000e*/ 	.short	0x00ff


	//----- nvinfo : EIATTR_MERCURY_ISA_VERSION
	.align		4
        /*0010*/ 	.byte	0x03, 0x5f
        /*0012*/ 	.short	0x0101


	//----- nvinfo : EIATTR_VRC_CTA_INIT_COUNT
	.align		4
        /*0014*/ 	.byte	0x02, 0x4a
	.zero		1
	.zero		1


	//----- nvinfo : EIATTR_EXIT_INSTR_OFFSETS
	.align		4
        /*0018*/ 	.byte	0x04, 0x1c
        /*001a*/ 	.short	(.L_58 - .L_57)


	//   ....[0]....
.L_57:
        /*001c*/ 	.word	0x00000040


	//----- nvinfo : EIATTR_SW_WAR
	.align		4
.L_58:
        /*0020*/ 	.byte	0x04, 0x36
        /*0022*/ 	.short	(.L_60 - .L_59)
.L_59:
        /*0024*/ 	.word	0x00000008
.L_60:


//--------------------- .nv.callgraph             --------------------------
	.section	.nv.callgraph,"",@"SHT_CUDA_CALLGRAPH"
	.align	4
	.sectionentsize	8
	.align		4
        /*0000*/ 	.word	0x00000000
	.align		4
        /*0004*/ 	.word	0xffffffff
	.align		4
        /*0008*/ 	.word	0x00000000
	.align		4
        /*000c*/ 	.word	0xfffffffe
	.align		4
        /*0010*/ 	.word	0x00000000
	.align		4
        /*0014*/ 	.word	0xfffffffd
	.align		4
        /*0018*/ 	.word	0x00000000
	.align		4
        /*001c*/ 	.word	0xfffffffc


//--------------------- .nv.constant4             --------------------------
	.section	.nv.constant4,"a",@progbits
	.align	8
	.align		8
.nv.constant4:
        /*0000*/ 	.dword	globind


//--------------------- .text._Z10setLockVarPiS_S_ --------------------------
	.section	.text._Z10setLockVarPiS_S_,"ax",@progbits
	.align	128
        .global         _Z10setLockVarPiS_S_
        .type           _Z10setLockVarPiS_S_,@function
        .size           _Z10setLockVarPiS_S_,(.L_x_16 - _Z10setLockVarPiS_S_)
        .other          _Z10setLockVarPiS_S_,@"STO_CUDA_ENTRY STV_DEFAULT"
_Z10setLockVarPiS_S_:
.text._Z10setLockVarPiS_S_:
[----:B------:R-:W-:Y:S08]  /*0000*/  LDC R1, c[0x0][0x37c] ;  /* 0x0000df00ff017b82 */ /* 0x000ff00000000800 */
[----:B------:R-:W0:Y:S01]  /*0010*/  LDC.64 R2, c[0x0][0x390] ;  /* 0x0000e400ff027b82 */ /* 0x000e220000000a00 */
[----:B------:R-:W0:Y:S02]  /*0020*/  LDCU.64 UR4, c[0x0][0x358] ;  /* 0x00006b00ff0477ac */ /* 0x000e240008000a00 */
[----:B0-----:R-:W2:Y:S05]  /*0030*/  LDG.E R3, desc[UR4][R2.64] ;  /* 0x0000000402037981 */ /* 0x001eaa000c1e1900 */
[----:B------:R-:W0:Y:S01]  /*0040*/  S2UR UR6, SR_CTAID.X ;  /* 0x00000000000679c3 */ /* 0x000e220000002500 */
[----:B------:R-:W0:Y:S07]  /*0050*/  S2R R5, SR_TID.X ;  /* 0x0000000000057919 */ /* 0x000e2e0000002100 */
[----:B------:R-:W0:Y:S02]  /*0060*/  LDC R0, c[0x0][0x360] ;  /* 0x0000d800ff007b82 */ /* 0x000e240000000800 */
[----:B0-----:R-:W-:-:S05]  /*0070*/  IMAD R0, R0, UR6, R5 ;  /* 0x0000000600007c24 */ /* 0x001fca000f8e0205 */
[----:B--2---:R-:W-:-:S13]  /*0080*/  ISETP.GE.AND P0, PT, R0, R3, PT ;  /* 0x000000030000720c */ /* 0x004fda0003f06270 */
[----:B------:R-:W-:Y:S05]  /*0090*/  @P0 EXIT ;  /* 0x000000000000094d */ /* 0x000fea0003800000 */
[----:B------:R-:W0:Y:S08]  /*00a0*/  LDC.64 R2, c[0x0][0x380] ;  /* 0x0000e000ff027b82 */ /* 0x000e300000000a00 */
[----:B------:R-:W1:Y:S01]  /*00b0*/  LDC.64 R4, c[0x0][0x388] ;  /* 0x0000e200ff047b82 */ /* 0x000e620000000a00 */
[----:B0-----:R-:W2:Y:S01]  /*00c0*/  LDG.E R3, desc[UR4][R2.64] ;  /* 0x0000000402037981 */ /* 0x001ea2000c1e1900 */
[----:B------:R-:W-:Y:S01]  /*00d0*/  HFMA2 R9, -RZ, RZ, 0, 5.9604644775390625e-08 ;  /* 0x00000001ff097431 */ /* 0x000fe200000001ff */
[----:B--2---:R-:W-:-:S05]  /*00e0*/  IADD3 R7, PT, PT, R0, R3, RZ ;  /* 0x0000000300077210 */ /* 0x004fca0007ffe0ff */
[----:B-1----:R-:W-:-:S05]  /*00f0*/  IMAD.WIDE R4, R7, 0x4, R4 ;  /* 0x0000000407047825 */ /* 0x002fca00078e0204 */
[----:B------:R-:W-:Y:S01]  /*0100*/  STG.E desc[UR4][R4.64], R9 ;  /* 0x0000000904007986 */ /* 0x000fe2000c101904 */
[----:B------:R-:W-:Y:S05]  /*0110*/  EXIT ;  /* 0x000000000000794d */ /* 0x000fea0003800000 */
.L_x_0:
[----:B------:R-:W-:-:S00]  /*0120*/  BRA `(.L_x_0) ;  /* 0xfffffffc00fc7947 */ /* 0x000fc0000383ffff */
[----:B------:R-:W-:-:S00]  /*0130*/  NOP ;  /* 0x0000000000007918 */ /* 0x000fc00000000000 */
        /* <DEDUP_REMOVED lines=12> */
.L_x_16:


//--------------------- .text._Z8Del_ElemPViS0_S0_S0_S0_Pi --------------------------
	.section	.text._Z8Del_ElemPViS0_S0_S0_S0_Pi,"ax",@progbits
	.align	128
        .global         _Z8Del_ElemPViS0_S0_S0_S0_Pi
        .type           _Z8Del_ElemPViS0_S0_S0_S0_Pi,@function
        .size           _Z8Del_ElemPViS0_S0_S0_S0_Pi,(.L_x_17 - _Z8Del_ElemPViS0_S0_S0_S0_Pi)
        .other          _Z8Del_ElemPViS0_S0_S0_S0_Pi,@"STO_CUDA_ENTRY STV_DEFAULT"
_Z8Del_ElemPViS0_S0_S0_S0_Pi:
.text._Z8Del_ElemPViS0_S0_S0_S0_Pi:
[----:B------:R-:W-:Y:S08]  /*0000*/  LDC R1, c[0x0][0x37c] ;  /* 0x0000df00ff017b82 */ /* 0x000ff00000000800 */
[----:B------:R-:W0:Y:S01]  /*0010*/  LDC.64 R2, c[0x0][0x398] ;  /* 0x0000e600ff027b82 */ /* 0x000e220000000a00 */
[----:B------:R-:W0:Y:S02]  /*0020*/  LDCU.64 UR4, c[0x0][0x358] ;  /* 0x00006b00ff0477ac */ /* 0x000e240008000a00 */
[----:B0-----:R-:W2:Y:S05]  /*0030*/  LDG.E.STRONG.SYS R3, desc[UR4][R2.64] ;  /* 0x0000000402037981 */ /* 0x001eaa000c1f5900 */
[----:B------:R-:W0:Y:S01]  /*0040*/  S2UR UR6, SR_CTAID.X ;  /* 0x00000000000679c3 */ /* 0x000e220000002500 */
[----:B------:R-:W0:Y:S07]  /*0050*/  S2R R5, SR_TID.X ;  /* 0x0000000000057919 */ /* 0x000e2e0000002100 */
[----:B------:R-:W0:Y:S02]  /*0060*/  LDC R0, c[0x0][0x360] ;  /* 0x0000d800ff007b82 */ /* 0x000e240000000800 */
[----:B0-----:R-:W-:-:S05]  /*0070*/  IMAD R0, R0, UR6, R5 ;  /* 0x0000000600007c24 */ /* 0x001fca000f8e0205 */
[----:B--2---:R-:W-:-:S13]  /*0080*/  ISETP.GE.AND P0, PT, R0, R3, PT ;  /* 0x000000030000720c */ /* 0x004fda0003f06270 */
[----:B------:R-:W-:Y:S05]  /*0090*/  @P0 EXIT ;  /* 0x000000000000094d */ /* 0x000fea0003800000 */
[----:B------:R-:W0:Y:S01]  /*00a0*/  LDC.64 R2, c[0x0][0x390] ;  /* 0x0000e400ff027b82 */ /* 0x000e220000000a00 */
[----:B------:R-:W-:Y:S01]  /*00b0*/  CS2R R14, SRZ ;  /* 0x00000000000e7805 */ /* 0x000fe2000001ff00 */
[----:B------:R-:W-:-:S06]  /*00c0*/  IMAD.MOV.U32 R17, RZ, RZ, RZ ;  /* 0x000000ffff117224 */ /* 0x000fcc00078e00ff */
[----:B------:R-:W1:Y:S08]  /*00d0*/  LDC.64 R4, c[0x0][0x380] ;  /* 0x0000e000ff047b82 */ /* 0x000e700000000a00 */
[----:B------:R-:W2:Y:S02]  /*00e0*/  LDC.64 R6, c[0x0][0x3a8] ;  /* 0x0000ea00ff067b82 */ /* 0x000ea40000000a00 */
.L_x_13:
[----:B0--3--:R-:W-:Y:S01]  /*00f0*/  IMAD.WIDE R8, R15, 0x4, R2 ;  /* 0x000000040f087825 */ /* 0x009fe200078e0202 */
[----:B------:R-:W-:Y:S05]  /*0100*/  YIELD ;  /* 0x0000000000007946 */ /* 0x000fea0003800000 */
[----:B-1----:R-:W-:Y:S02]  /*0110*/  IMAD.MOV.U32 R11, RZ, RZ, 0x1 ;  /* 0x00000001ff0b7424 */ /* 0x002fe400078e00ff */
[----:B------:R-:W-:-:S05]  /*0120*/  IMAD.MOV.U32 R10, RZ, RZ, RZ ;  /* 0x000000ffff0a7224 */ /* 0x000fca00078e00ff */
[----:B------:R-:W3:Y:S01]  /*0130*/  ATOMG.E.CAS.STRONG.GPU PT, R0, [R8], R10, R11 ;  /* 0x0000000a080073a9 */ /* 0x000ee200001ee10b */
[----:B------:R-:W-:Y:S01]  /*0140*/  BSSY.RECONVERGENT B0, `(.L_x_1) ;  /* 0x000005c000007945 */ /* 0x000fe20003800200 */
[----:B------:R-:W-:Y:S02]  /*0150*/  PLOP3.LUT P0, PT, PT, PT, PT, 0x8, 0x80 ;  /* 0x000000000080781c */ /* 0x000fe40003f0e170 */
[----:B---3--:R-:W-:-:S13]  /*0160*/  ISETP.NE.AND P1, PT, R0, RZ, PT ;  /* 0x000000ff0000720c */ /* 0x008fda0003f25270 */
[----:B------:R-:W-:Y:S05]  /*0170*/  @P1 BRA `(.L_x_2) ;  /* 0x0000000400601947 */ /* 0x000fea0003800000 */
[----:B------:R-:W0:Y:S01]  /*0180*/  LDC.64 R10, c[0x0][0x388] ;  /* 0x0000e200ff0a7b82 */ /* 0x000e220000000a00 */
[----:B------:R-:W-:Y:S01]  /*0190*/  ISETP.NE.AND P0, PT, R14, RZ, PT ;  /* 0x000000ff0e00720c */ /* 0x000fe20003f05270 */
[----:B------:R-:W-:Y:S01]  /*01a0*/  BSSY.RECONVERGENT B1, `(.L_x_3) ;  /* 0x0000016000017945 */ /* 0x000fe20003800200 */
[----:B------:R-:W-:Y:S01]  /*01b0*/  ISETP.GE.AND P1, PT, R15, 0x2, PT ;  /* 0x000000020f00780c */ /* 0x000fe20003f26270 */
[----:B-1----:R-:W-:-:S10]  /*01c0*/  IMAD.WIDE R12, R17, 0x4, R4 ;  /* 0x00000004110c7825 */ /* 0x002fd400078e0204 */
[----:B------:R-:W-:Y:S05]  /*01d0*/  @P0 BRA `(.L_x_4) ;  /* 0x0000000000480947 */ /* 0x000fea0003800000 */
[----:B------:R-:W1:Y:S01]  /*01e0*/  LDC.64 R20, c[0x0][0x388] ;  /* 0x0000e200ff147b82 */ /* 0x000e620000000a00 */
[----:B------:R-:W-:-:S07]  /*01f0*/  HFMA2 R26, -RZ, RZ, 0, 2.50339508056640625e-06 ;  /* 0x0000002aff1a7431 */ /* 0x000fce00000001ff */
[----:B------:R-:W3:Y:S01]  /*0200*/  LDC.64 R18, c[0x4][RZ] ;  /* 0x01000000ff127b82 */ /* 0x000ee20000000a00 */
[----:B-1----:R-:W4:Y:S04]  /*0210*/  ATOMG.E.DEC.STRONG.GPU PT, R21, desc[UR4][R20.64], R26 ;  /* 0x8000001a141579a8 */ /* 0x002f28000a1ef104 */
[----:B------:R-:W5:Y:S04]  /*0220*/  LDG.E.STRONG.SYS R27, desc[UR4][R12.64] ;  /* 0x000000040c1b7981 */ /* 0x000f68000c1f5900 */
[----:B---3--:R-:W2:Y:S02]  /*0230*/  LDG.E R23, desc[UR4][R18.64] ;  /* 0x0000000412177981 */ /* 0x008ea4000c1e1900 */
[----:B--2---:R-:W-:-:S05]  /*0240*/  IMAD.WIDE R22, R23, 0x4, R6 ;  /* 0x0000000417167825 */ /* 0x004fca00078e0206 */
[----:B-----5:R1:W-:Y:S04]  /*0250*/  STG.E desc[UR4][R22.64], R27 ;  /* 0x0000001b16007986 */ /* 0x0203e8000c101904 */
[----:B------:R-:W2:Y:S01]  /*0260*/  LDG.E R16, desc[UR4][R18.64] ;  /* 0x0000000412107981 */ /* 0x000ea2000c1e1900 */
[----:B----4-:R-:W-:-:S04]  /*0270*/  IMAD.WIDE R24, R21, 0x4, R4 ;  /* 0x0000000415187825 */ /* 0x010fc800078e0204 */
[----:B--2---:R-:W-:-:S05]  /*0280*/  VIADD R29, R16, 0x1 ;  /* 0x00000001101d7836 */ /* 0x004fca0000000000 */
[----:B------:R1:W-:Y:S04]  /*0290*/  STG.E desc[UR4][R18.64], R29 ;  /* 0x0000001d12007986 */ /* 0x0003e8000c101904 */
[----:B------:R-:W2:Y:S04]  /*02a0*/  LDG.E.STRONG.SYS R25, desc[UR4][R24.64+-0x4] ;  /* 0xfffffc0418197981 */ /* 0x000ea8000c1f5900 */
[----:B--2---:R1:W-:Y:S01]  /*02b0*/  STG.E.STRONG.SYS desc[UR4][R12.64], R25 ;  /* 0x000000190c007986 */ /* 0x0043e2000c115904 */
[----:B------:R-:W-:Y:S06]  /*02c0*/  MEMBAR.SC.GPU ;  /* 0x0000000000007992 */ /* 0x000fec0000002000 */
[----:B------:R-:W-:-:S00]  /*02d0*/  ERRBAR ;  /* 0x00000000000079ab */ /* 0x000fc00000000000 */
[----:B------:R-:W-:Y:S06]  /*02e0*/  CGAERRBAR ;  /* 0x00000000000075ab */ /* 0x000fec0000000000 */
[----:B------:R-:W-:Y:S01]  /*02f0*/  CCTL.IVALL ;  /* 0x00000000ff00798f */ /* 0x000fe20002000000 */
.L_x_4:
[----:B------:R-:W-:Y:S05]  /*0300*/  BSYNC.RECONVERGENT B1 ;  /* 0x0000000000017941 */ /* 0x000fea0003800200 */
.L_x_3:
[----:B-1----:R-:W-:-:S04]  /*0310*/  @P1 VIADD R19, R15, 0xfffffffe ;  /* 0xfffffffe0f131836 */ /* 0x002fc80000000000 */
[----:B------:R-:W-:-:S05]  /*0320*/  @P1 IMAD.WIDE.U32 R18, R19, 0x4, R2 ;  /* 0x0000000413121825 */ /* 0x000fca00078e0002 */
[----:B------:R1:W-:Y:S04]  /*0330*/  @P1 STG.E.STRONG.SYS desc[UR4][R18.64], RZ ;  /* 0x000000ff12001986 */ /* 0x0003e8000c115904 */
[----:B0-----:R-:W3:Y:S01]  /*0340*/  LDG.E.STRONG.SYS R20, desc[UR4][R10.64] ;  /* 0x000000040a147981 */ /* 0x001ee2000c1f5900 */
[----:B------:R-:W-:Y:S01]  /*0350*/  SHF.L.U32 R16, R17, 0x1, RZ ;  /* 0x0000000111107819 */ /* 0x000fe200000006ff */
[----:B------:R-:W-:Y:S04]  /*0360*/  BSSY.RECONVERGENT B1, `(.L_x_5) ;  /* 0x0000037000017945 */ /* 0x000fe80003800200 */
[----:B------:R-:W-:-:S05]  /*0370*/  VIADD R21, R16, 0x1 ;  /* 0x0000000110157836 */ /* 0x000fca0000000000 */
[----:B---3--:R-:W-:-:S13]  /*0380*/  ISETP.GE.AND P0, PT, R21, R20, PT ;  /* 0x000000141500720c */ /* 0x008fda0003f06270 */
[----:B-1----:R-:W-:Y:S05]  /*0390*/  @P0 BRA `(.L_x_6) ;  /* 0x0000000000b80947 */ /* 0x002fea0003800000 */
[----:B------:R-:W3:Y:S01]  /*03a0*/  LDG.E.STRONG.SYS R18, desc[UR4][R10.64] ;  /* 0x000000040a127981 */ /* 0x000ee2000c1f5900 */
[----:B------:R-:W-:Y:S01]  /*03b0*/  VIADD R20, R16, 0x2 ;  /* 0x0000000210147836 */ /* 0x000fe20000000000 */
[----:B------:R-:W-:Y:S04]  /*03c0*/  BSSY.RELIABLE B2, `(.L_x_7) ;  /* 0x0000017000027945 */ /* 0x000fe80003800100 */
[----:B---3--:R-:W-:Y:S01]  /*03d0*/  ISETP.GE.AND P0, PT, R20, R18, PT ;  /* 0x000000121400720c */ /* 0x008fe20003f06270 */
[----:B------:R-:W-:-:S12]  /*03e0*/  IMAD.WIDE R18, R17, 0x4, R12 ;  /* 0x0000000411127825 */ /* 0x000fd800078e020c */
[----:B------:R-:W-:Y:S05]  /*03f0*/  @P0 BRA `(.L_x_8) ;  /* 0x0000000000240947 */ /* 0x000fea0003800000 */
[----:B------:R-:W3:Y:S04]  /*0400*/  LDG.E.STRONG.SYS R16, desc[UR4][R12.64] ;  /* 0x000000040c107981 */ /* 0x000ee8000c1f5900 */
[----:B------:R-:W3:Y:S02]  /*0410*/  LDG.E.STRONG.SYS R23, desc[UR4][R18.64+0x8] ;  /* 0x0000080412177981 */ /* 0x000ee4000c1f5900 */
[----:B---3--:R-:W-:-:S13]  /*0420*/  ISETP.GT.AND P0, PT, R16, R23, PT ;  /* 0x000000171000720c */ /* 0x008fda0003f04270 */
[----:B------:R-:W-:Y:S05]  /*0430*/  @!P0 BRA `(.L_x_8) ;  /* 0x0000000000148947 */ /* 0x000fea0003800000 */
[----:B------:R-:W3:Y:S04]  /*0440*/  LDG.E.STRONG.SYS R10, desc[UR4][R18.64+0x4] ;  /* 0x00000404120a7981 */ /* 0x000ee8000c1f5900 */
[----:B------:R-:W3:Y:S02]  /*0450*/  LDG.E.STRONG.SYS R11, desc[UR4][R18.64+0x8] ;  /* 0x00000804120b7981 */ /* 0x000ee4000c1f5900 */
[----:B---3--:R-:W-:-:S04]  /*0460*/  ISETP.GE.AND P0, PT, R10, R11, PT ;  /* 0x0000000b0a00720c */ /* 0x008fc80003f06270 */
[----:B------:R-:W-:Y:S01]  /*0470*/  SEL R21, R21, R20, !P0 ;  /* 0x0000001415157207 */ /* 0x000fe20004000000 */
[----:B------:R-:W-:Y:S08]  /*0480*/  BRA `(.L_x_9) ;  /* 0x00000000001c7947 */ /* 0x000ff00003800000 */
.L_x_8:
[----:B------:R-:W3:Y:S02]  /*0490*/  LDG.E.STRONG.SYS R10, desc[UR4][R10.64] ;  /* 0x000000040a0a7981 */ /* 0x000ee4000c1f5900 */
[----:B---3--:R-:W-:-:S13]  /*04a0*/  ISETP.GE.AND P0, PT, R21, R10, PT ;  /* 0x0000000a1500720c */ /* 0x008fda0003f06270 */
[----:B------:R-:W-:Y:S05]  /*04b0*/  @P0 BRA `(.L_x_10) ;  /* 0x00000000001c0947 */ /* 0x000fea0003800000 */
[----:B------:R-:W3:Y:S04]  /*04c0*/  LDG.E.STRONG.SYS R10, desc[UR4][R12.64] ;  /* 0x000000040c0a7981 */ /* 0x000ee8000c1f5900 */
[----:B------:R-:W3:Y:S02]  /*04d0*/  LDG.E.STRONG.SYS R19, desc[UR4][R18.64+0x4] ;  /* 0x0000040412137981 */ /* 0x000ee4000c1f5900 */
[----:B---3--:R-:W-:-:S13]  /*04e0*/  ISETP.GT.AND P0, PT, R10, R19, PT ;  /* 0x000000130a00720c */ /* 0x008fda0003f04270 */
[----:B------:R-:W-:Y:S05]  /*04f0*/  @!P0 BRA `(.L_x_10) ;  /* 0x00000000000c8947 */ /* 0x000fea0003800000 */
.L_x_9:
[----:B------:R-:W-:-:S13]  /*0500*/  ISETP.NE.AND P0, PT, R21, -0x1, PT ;  /* 0xffffffff1500780c */ /* 0x000fda0003f05270 */
[----:B------:R-:W-:Y:S05]  /*0510*/  @P0 BREAK.RELIABLE B2 ;  /* 0x0000000000020942 */ /* 0x000fea0003800100 */
[----:B------:R-:W-:Y:S05]  /*0520*/  @P0 BRA `(.L_x_11) ;  /* 0x0000000000200947 */ /* 0x000fea0003800000 */
.L_x_10:
[----:B------:R-:W-:Y:S05]  /*0530*/  BSYNC.RELIABLE B2 ;  /* 0x0000000000027941 */ /* 0x000fea0003800100 */
.L_x_7:
[----:B------:R3:W-:Y:S01]  /*0540*/  STG.E.STRONG.SYS desc[UR4][R8.64], RZ ;  /* 0x000000ff08007986 */ /* 0x0007e2000c115904 */
[----:B------:R-:W-:-:S13]  /*0550*/  ISETP.GE.AND P0, PT, R15, 0x1, PT ;  /* 0x000000010f00780c */ /* 0x000fda0003f06270 */
[----:B---3--:R-:W-:Y:S05]  /*0560*/  @!P0 BRA `(.L_x_12) ;  /* 0x0000000000588947 */ /* 0x008fea0003800000 */
[----:B------:R-:W-:-:S05]  /*0570*/  IADD3 R9, PT, PT, R15, -0x1, RZ ;  /* 0xffffffff0f097810 */ /* 0x000fca0007ffe0ff */
[----:B------:R-:W-:-:S05]  /*0580*/  IMAD.WIDE.U32 R8, R9, 0x4, R2 ;  /* 0x0000000409087825 */ /* 0x000fca00078e0002 */
[----:B------:R3:W-:Y:S01]  /*0590*/  STG.E.STRONG.SYS desc[UR4][R8.64], RZ ;  /* 0x000000ff08007986 */ /* 0x0007e2000c115904 */
[----:B------:R-:W-:Y:S05]  /*05a0*/  BRA `(.L_x_12) ;  /* 0x0000000000487947 */ /* 0x000fea0003800000 */
.L_x_11:
[----:B------:R-:W-:-:S05]  /*05b0*/  IMAD.WIDE R8, R21, 0x4, R4 ;  /* 0x0000000415087825 */ /* 0x000fca00078e0204 */
[----:B------:R-:W3:Y:S04]  /*05c0*/  LDG.E.STRONG.SYS R11, desc[UR4][R8.64] ;  /* 0x00000004080b7981 */ /* 0x000ee8000c1f5900 */
[----:B------:R-:W4:Y:S01]  /*05d0*/  LDG.E.STRONG.SYS R17, desc[UR4][R12.64] ;  /* 0x000000040c117981 */ /* 0x000f22000c1f5900 */
[----:B------:R-:W-:-:S03]  /*05e0*/  VIADD R15, R15, 0x1 ;  /* 0x000000010f0f7836 */ /* 0x000fc60000000000 */
[----:B----4-:R0:W-:Y:S04]  /*05f0*/  STG.E.STRONG.SYS desc[UR4][R8.64], R17 ;  /* 0x0000001108007986 */ /* 0x0101e8000c115904 */
[----:B---3--:R1:W-:Y:S01]  /*0600*/  STG.E.STRONG.SYS desc[UR4][R12.64], R11 ;  /* 0x0000000b0c007986 */ /* 0x0083e2000c115904 */
[----:B------:R-:W-:Y:S06]  /*0610*/  MEMBAR.SC.GPU ;  /* 0x0000000000007992 */ /* 0x000fec0000002000 */
[----:B------:R-:W-:-:S00]  /*0620*/  ERRBAR ;  /* 0x00000000000079ab */ /* 0x000fc00000000000 */
[----:B------:R-:W-:Y:S06]  /*0630*/  CGAERRBAR ;  /* 0x00000000000075ab */ /* 0x000fec0000000000 */
[----:B------:R-:W-:Y:S01]  /*0640*/  CCTL.IVALL ;  /* 0x00000000ff00798f */ /* 0x000fe20002000000 */
[----:B0-----:R-:W-:Y:S01]  /*0650*/  IMAD.MOV.U32 R17, RZ, RZ, R21 ;  /* 0x000000ffff117224 */ /* 0x001fe200078e0015 */
[----:B------:R-:W-:Y:S01]  /*0660*/  MOV R0, 0x1 ;  /* 0x0000000100007802 */ /* 0x000fe20000000f00 */
[----:B------:R-:W-:Y:S06]  /*0670*/  BRA `(.L_x_12) ;  /* 0x0000000000147947 */ /* 0x000fec0003800000 */
.L_x_6:
[----:B------:R-:W-:Y:S01]  /*0680*/  ISETP.GE.AND P0, PT, R15, 0x1, PT ;  /* 0x000000010f00780c */ /* 0x000fe20003f06270 */
[----:B------:R0:W-:-:S12]  /*0690*/  STG.E.STRONG.SYS desc[UR4][R8.64], RZ ;  /* 0x000000ff08007986 */ /* 0x0001d8000c115904 */
[----:B------:R-:W-:-:S04]  /*06a0*/  @P0 VIADD R11, R15, 0xffffffff ;  /* 0xffffffff0f0b0836 */ /* 0x000fc80000000000 */
[----:B------:R-:W-:-:S05]  /*06b0*/  @P0 IMAD.WIDE.U32 R10, R11, 0x4, R2 ;  /* 0x000000040b0a0825 */ /* 0x000fca00078e0002 */
[----:B------:R0:W-:Y:S02]  /*06c0*/  @P0 STG.E.STRONG.SYS desc[UR4][R10.64], RZ ;  /* 0x000000ff0a000986 */ /* 0x0001e4000c115904 */
.L_x_12:
[----:B------:R-:W-:Y:S05]  /*06d0*/  BSYNC.RECONVERGENT B1 ;  /* 0x0000000000017941 */ /* 0x000fea0003800200 */
.L_x_5:
[----:B------:R-:W-:Y:S02]  /*06e0*/  ISETP.EQ.AND P0, PT, R0, RZ, PT ;  /* 0x000000ff0000720c */ /* 0x000fe40003f02270 */
[----:B------:R-:W-:-:S11]  /*06f0*/  IADD3 R14, PT, PT, R14, 0x1, RZ ;  /* 0x000000010e0e7810 */ /* 0x000fd60007ffe0ff */
.L_x_2:
[----:B------:R-:W-:Y:S05]  /*0700*/  BSYNC.RECONVERGENT B0 ;  /* 0x0000000000007941 */ /* 0x000fea0003800200 */
.L_x_1:
[----:B------:R-:W-:Y:S06]  /*0710*/  MEMBAR.SC.GPU ;  /* 0x0000000000007992 */ /* 0x000fec0000002000 */
[----:B------:R-:W-:-:S00]  /*0720*/  ERRBAR ;  /* 0x00000000000079ab */ /* 0x000fc00000000000 */
[----:B------:R-:W-:Y:S06]  /*0730*/  CGAERRBAR ;  /* 0x00000000000075ab */ /* 0x000fec0000000000 */
[----:B------:R-:W-:Y:S01]  /*0740*/  CCTL.IVALL ;  /* 0x00000000ff00798f */ /* 0x000fe20002000000 */
[----:B------:R-:W-:Y:S05]  /*0750*/  @!P0 BRA `(.L_x_13) ;  /* 0xfffffff800648947 */ /* 0x000fea000383ffff */
[----:B------:R-:W-:Y:S05]  /*0760*/  EXIT ;  /* 0x000000000000794d */ /* 0x000fea0003800000 */
.L_x_14:
        /* <DEDUP_REMOVED lines=9> */
.L_x_17:


//--------------------- .text._Z4initv            --------------------------
	.section	.text._Z4initv,"ax",@progbits
	.align	128
        .global         _Z4initv
        .type           _Z4initv,@function
        .size           _Z4initv,(.L_x_18 - _Z4initv)
        .other          _Z4initv,@"STO_CUDA_ENTRY STV_DEFAULT"
_Z4initv:
.text._Z4initv:
[----:B------:R-:W-:Y:S08]  /*0000*/  LDC R1, c[0x0][0x37c] ;  /* 0x0000df00ff017b82 */ /* 0x000ff00000000800 */
[----:B------:R-:W0:Y:S01]  /*0010*/  LDC.64 R2, c[0x4][RZ] ;  /* 0x01000000ff027b82 */ /* 0x000e220000000a00 */
[----:B------:R-:W0:Y:S02]  /*0020*/  LDCU.64 UR4, c[0x0][0x358] ;  /* 0x00006b00ff0477ac */ /* 0x000e240008000a00 */
[----:B0-----:R-:W-:Y:S01]  /*0030*/  STG.E desc[UR4][R2.64], RZ ;  /* 0x000000ff02007986 */ /* 0x001fe2000c101904 */
[----:B------:R-:W-:Y:S05]  /*0040*/  EXIT ;  /* 0x000000000000794d */ /* 0x000fea0003800000 */
.L_x_15:
        /* <DEDUP_REMOVED lines=11> */
.L_x_18:


//--------------------- .nv.shared.reserved.0     --------------------------
	.section	.nv.shared.reserved.0,"aw",@nobits
	.weak		__nv_reservedSMEM_offset_0_alias
	.size		__nv_reservedSMEM_offset_0_alias, 0, 64
	.other		__nv_reservedSMEM_offset_0_alias,@"STO_CUDA_RESERVED_SHARED STV_DEFAULT"
__nv_reservedSMEM_offset_0_alias:
	.zero		0
	.zero		64


//--------------------- .nv.global                --------------------------
	.section	.nv.global,"aw",@nobits
	.align	4
.nv.global:
	.type		globind,@object
	.size		globind,(.L_0 - globind)
globind:
	.zero		4
.L_0:


//--------------------- .nv.constant0._Z10setLockVarPiS_S_ --------------------------
	.section	.nv.constant0._Z10setLockVarPiS_S_,"a",@progbits
	.sectionflags	@""
	.align	4
.nv.constant0._Z10setLockVarPiS_S_:
	.zero		920


//--------------------- .nv.constant0._Z8Del_ElemPViS0_S0_S0_S0_Pi --------------------------
	.section	.nv.constant0._Z8Del_ElemPViS0_S0_S0_S0_Pi,"a",@progbits
	.sectionflags	@""
	.align	4
.nv.constant0._Z8Del_ElemPViS0_S0_S0_S0_Pi:
	.zero		944


//--------------------- .nv.constant0._Z4initv    --------------------------
	.section	.nv.constant0._Z4initv,"a",@progbits
	.sectionflags	@""
	.align	4
.nv.constant0._Z4initv:
	.zero		896


//--------------------- SYMBOLS --------------------------

	.type		.nv.reservedSmem.offset0,@object
	.size		.nv.reservedSmem.offset0,0x4
